//
// Generated by NVIDIA NVVM Compiler
//
// Compiler Build ID: CL-36424714
// Cuda compilation tools, release 13.0, V13.0.88
// Based on NVVM 20.0.0
//

.version 9.0
.target sm_100
.address_size 64

	// .globl	_Z15wake_gpu_kerneli

.visible .entry _Z15wake_gpu_kerneli(
	.param .u32 _Z15wake_gpu_kerneli_param_0
)
{


	ret;

}
	// .globl	_Z9fw_kerneljjPiS_
.visible .entry _Z9fw_kerneljjPiS_(
	.param .u32 _Z9fw_kerneljjPiS__param_0,
	.param .u32 _Z9fw_kerneljjPiS__param_1,
	.param .u64 .ptr .align 1 _Z9fw_kerneljjPiS__param_2,
	.param .u64 .ptr .align 1 _Z9fw_kerneljjPiS__param_3
)
{
	.reg .pred 	%p<3>;
	.reg .b32 	%r<21>;
	.reg .b64 	%rd<15>;

	ld.param.u32 	%r6, [_Z9fw_kerneljjPiS__param_0];
	ld.param.u32 	%r7, [_Z9fw_kerneljjPiS__param_1];
	ld.param.u64 	%rd2, [_Z9fw_kerneljjPiS__param_2];
	ld.param.u64 	%rd3, [_Z9fw_kerneljjPiS__param_3];
	mov.u32 	%r8, %ntid.y;
	mov.u32 	%r9, %ctaid.y;
	mov.u32 	%r10, %tid.y;
	mad.lo.s32 	%r1, %r8, %r9, %r10;
	mov.u32 	%r11, %ntid.x;
	mov.u32 	%r12, %ctaid.x;
	mov.u32 	%r13, %tid.x;
	mad.lo.s32 	%r2, %r11, %r12, %r13;
	max.u32 	%r14, %r1, %r2;
	setp.ge.u32 	%p1, %r14, %r7;
	@%p1 bra 	$L__BB1_3;
	cvta.to.global.u64 	%rd4, %rd2;
	mul.lo.s32 	%r15, %r7, %r1;
	add.s32 	%r16, %r15, %r6;
	mul.wide.u32 	%rd5, %r16, 4;
	add.s64 	%rd6, %rd4, %rd5;
	ld.global.u32 	%r17, [%rd6];
	mad.lo.s32 	%r3, %r7, %r6, %r2;
	mul.wide.u32 	%rd7, %r3, 4;
	add.s64 	%rd8, %rd4, %rd7;
	ld.global.u32 	%r18, [%rd8];
	add.s32 	%r4, %r18, %r17;
	add.s32 	%r5, %r15, %r2;
	mul.wide.u32 	%rd9, %r5, 4;
	add.s64 	%rd1, %rd4, %rd9;
	ld.global.u32 	%r19, [%rd1];
	setp.le.s32 	%p2, %r19, %r4;
	@%p2 bra 	$L__BB1_3;
	cvta.to.global.u64 	%rd10, %rd3;
	st.global.u32 	[%rd1], %r4;
	add.s64 	%rd12, %rd10, %rd7;
	ld.global.u32 	%r20, [%rd12];
	add.s64 	%rd14, %rd10, %rd9;
	st.global.u32 	[%rd14], %r20;
$L__BB1_3:
	ret;

}


// ===== COMPILED SASS (sm_100) =====

	.target	sm_100

	.elftype	@"ET_EXEC"


//--------------------- .note.nv.tkinfo           --------------------------
	.section	.note.nv.tkinfo,"",@"SHT_NOTE"
	.sectionflags	@"SHF_NOTE_NV_TKINFO"
	.tkinfo
        /*0018*/ 	.word	0x00000002
        /*0030*/ 	.string	""
        /*0030*/ 	.string	"ptxas"
        /*0030*/ 	.string	"Cuda compilation tools, release 13.0, V13.0.88"
        /*0030*/ 	.string	"Build cuda_13.0.r13.0/compiler.36424714_0"
        /*0030*/ 	.string	"-arch sm_100 -m 64 "



//--------------------- .note.nv.cuinfo           --------------------------
	.section	.note.nv.cuinfo,"",@"SHT_NOTE"
	.sectionflags	@"SHF_NOTE_NV_CUINFO"
        /*0018*/ 	.short	0x0002
        /*001a*/ 	.short	0x0064
        /*001c*/ 	.short	0x0082
	.zero		2


//--------------------- .nv.info                  --------------------------
	.section	.nv.info,"",@"SHT_CUDA_INFO"
	.align	4


	//----- nvinfo : EIATTR_REGCOUNT
	.align		4
        /*0000*/ 	.byte	0x04, 0x2f
        /*0002*/ 	.short	(.L_1 - .L_0)
	.align		4
.L_0:
        /*0004*/ 	.word	index@(_Z15wake_gpu_kerneli)
        /*0008*/ 	.word	0x00000004


	//----- nvinfo : EIATTR_FRAME_SIZE
	.align		4
.L_1:
        /*000c*/ 	.byte	0x04, 0x11
        /*000e*/ 	.short	(.L_3 - .L_2)
	.align		4
.L_2:
        /*0010*/ 	.word	index@(_Z15wake_gpu_kerneli)
        /*0014*/ 	.word	0x00000000


	//----- nvinfo : EIATTR_REGCOUNT
	.align		4
.L_3:
        /*0018*/ 	.byte	0x04, 0x2f
        /*001a*/ 	.short	(.L_5 - .L_4)
	.align		4
.L_4:
        /*001c*/ 	.word	index@(_Z9fw_kerneljjPiS_)
        /*0020*/ 	.word	0x00000010


	//----- nvinfo : EIATTR_FRAME_SIZE
	.align		4
.L_5:
        /*0024*/ 	.byte	0x04, 0x11
        /*0026*/ 	.short	(.L_7 - .L_6)
	.align		4
.L_6:
        /*0028*/ 	.word	index@(_Z9fw_kerneljjPiS_)
        /*002c*/ 	.word	0x00000000


	//----- nvinfo : EIATTR_MIN_STACK_SIZE
	.align		4
.L_7:
        /*0030*/ 	.byte	0x04, 0x12
        /*0032*/ 	.short	(.L_9 - .L_8)
	.align		4
.L_8:
        /*0034*/ 	.word	index@(_Z9fw_kerneljjPiS_)
        /*0038*/ 	.word	0x00000000


	//----- nvinfo : EIATTR_MIN_STACK_SIZE
	.align		4
.L_9:
        /*003c*/ 	.byte	0x04, 0x12
        /*003e*/ 	.short	(.L_11 - .L_10)
	.align		4
.L_10:
        /*0040*/ 	.word	index@(_Z15wake_gpu_kerneli)
        /*0044*/ 	.word	0x00000000
.L_11:


//--------------------- .nv.compat                --------------------------
	.section	.nv.compat,"",@"SHT_CUDA_COMPAT_INFO"
	.align	4
        /*0000*/ 	.byte	0x02, 0x09, 0x00, 0x00, 0x02, 0x02, 0x01, 0x00, 0x02, 0x05, 0x05, 0x00, 0x03, 0x07, 0x01, 0x01
        /*0010*/ 	.byte	0x02, 0x03, 0x00, 0x00, 0x02, 0x06, 0x01, 0x00, 0x04, 0x0b, 0x08, 0x00, 0x09, 0x00, 0x00, 0x00
        /*0020*/ 	.byte	0x00, 0x00, 0x00, 0x00


//--------------------- .nv.info._Z9fw_kerneljjPiS_ --------------------------
	.section	.nv.info._Z9fw_kerneljjPiS_,"",@"SHT_CUDA_INFO"
	.sectionflags	@""
	.align	4


	//----- nvinfo : EIATTR_CUDA_API_VERSION
	.align		4
        /*0000*/ 	.byte	0x04, 0x37
        /*0002*/ 	.short	(.L_13 - .L_12)
.L_12:
        /*0004*/ 	.word	0x00000082


	//----- nvinfo : EIATTR_KPARAM_INFO
	.align		4
.L_13:
        /*0008*/ 	.byte	0x04, 0x17
        /*000a*/ 	.short	(.L_15 - .L_14)
.L_14:
        /*000c*/ 	.word	0x00000000
        /*0010*/ 	.short	0x0003
        /*0012*/ 	.short	0x0010
        /*0014*/ 	.byte	0x00, 0xf5, 0x21, 0x00


	//----- nvinfo : EIATTR_KPARAM_INFO
	.align		4
.L_15:
        /*0018*/ 	.byte	0x04, 0x17
        /*001a*/ 	.short	(.L_17 - .L_16)
.L_16:
        /*001c*/ 	.word	0x00000000
        /*0020*/ 	.short	0x0002
        /*0022*/ 	.short	0x0008
        /*0024*/ 	.byte	0x00, 0xf5, 0x21, 0x00


	//----- nvinfo : EIATTR_KPARAM_INFO
	.align		4
.L_17:
        /*0028*/ 	.byte	0x04, 0x17
        /*002a*/ 	.short	(.L_19 - .L_18)
.L_18:
        /*002c*/ 	.word	0x00000000
        /*0030*/ 	.short	0x0001
        /*0032*/ 	.short	0x0004
        /*0034*/ 	.byte	0x00, 0xf0, 0x11, 0x00


	//----- nvinfo : EIATTR_KPARAM_INFO
	.align		4
.L_19:
        /*0038*/ 	.byte	0x04, 0x17
        /*003a*/ 	.short	(.L_21 - .L_20)
.L_20:
        /*003c*/ 	.word	0x00000000
        /*0040*/ 	.short	0x0000
        /*0042*/ 	.short	0x0000
        /*0044*/ 	.byte	0x00, 0xf0, 0x11, 0x00


	//----- nvinfo : EIATTR_SPARSE_MMA_MASK
	.align		4
.L_21:
        /*0048*/ 	.byte	0x03, 0x50
        /*004a*/ 	.short	0x0000


	//----- nvinfo : EIATTR_MAXREG_COUNT
	.align		4
        /*004c*/ 	.byte	0x03, 0x1b
        /*004e*/ 	.short	0x00ff


	//----- nvinfo : EIATTR_MERCURY_ISA_VERSION
	.align		4
        /*0050*/ 	.byte	0x03, 0x5f
        /*0052*/ 	.short	0x0101


	//----- nvinfo : EIATTR_VRC_CTA_INIT_COUNT
	.align		4
        /*0054*/ 	.byte	0x02, 0x4a
	.zero		1
	.zero		1


	//----- nvinfo : EIATTR_EXIT_INSTR_OFFSETS
	.align		4
        /*0058*/ 	.byte	0x04, 0x1c
        /*005a*/ 	.short	(.L_23 - .L_22)


	//   ....[0]....
.L_22:
        /*005c*/ 	.word	0x000000c0


	//   ....[1]....
        /*0060*/ 	.word	0x000001b0


	//   ....[2]....
        /*0064*/ 	.word	0x00000220


	//----- nvinfo : EIATTR_CBANK_PARAM_SIZE
	.align		4
.L_23:
        /*0068*/ 	.byte	0x03, 0x19
        /*006a*/ 	.short	0x0018


	//----- nvinfo : EIATTR_PARAM_CBANK
	.align		4
        /*006c*/ 	.byte	0x04, 0x0a
        /*006e*/ 	.short	(.L_25 - .L_24)
	.align		4
.L_24:
        /*0070*/ 	.word	index@(.nv.constant0._Z9fw_kerneljjPiS_)
        /*0074*/ 	.short	0x0380
        /*0076*/ 	.short	0x0018


	//----- nvinfo : EIATTR_SW_WAR
	.align		4
.L_25:
        /*0078*/ 	.byte	0x04, 0x36
        /*007a*/ 	.short	(.L_27 - .L_26)
.L_26:
        /*007c*/ 	.word	0x00000008
.L_27:


//--------------------- .nv.info._Z15wake_gpu_kerneli --------------------------
	.section	.nv.info._Z15wake_gpu_kerneli,"",@"SHT_CUDA_INFO"
	.sectionflags	@""
	.align	4


	//----- nvinfo : EIATTR_CUDA_API_VERSION
	.align		4
        /*0000*/ 	.byte	0x04, 0x37
        /*0002*/ 	.short	(.L_29 - .L_28)
.L_28:
        /*0004*/ 	.word	0x00000082


	//----- nvinfo : EIATTR_KPARAM_INFO
	.align		4
.L_29:
        /*0008*/ 	.byte	0x04, 0x17
        /*000a*/ 	.short	(.L_31 - .L_30)
.L_30:
        /*000c*/ 	.word	0x00000000
        /*0010*/ 	.short	0x0000
        /*0012*/ 	.short	0x0000
        /*0014*/ 	.byte	0x00, 0xf0, 0x11, 0x00


	//----- nvinfo : EIATTR_SPARSE_MMA_MASK
	.align		4
.L_31:
        /*0018*/ 	.byte	0x03, 0x50
        /*001a*/ 	.short	0x0000


	//----- nvinfo : EIATTR_MAXREG_COUNT
	.align		4
        /*001c*/ 	.byte	0x03, 0x1b
        /*001e*/ 	.short	0x00ff


	//----- nvinfo : EIATTR_MERCURY_ISA_VERSION
	.align		4
        /*0020*/ 	.byte	0x03, 0x5f
        /*0022*/ 	.short	0x0101


	//----- nvinfo : EIATTR_VRC_CTA_INIT_COUNT
	.align		4
        /*0024*/ 	.byte	0x02, 0x4a
	.zero		1
	.zero		1


	//----- nvinfo : EIATTR_EXIT_INSTR_OFFSETS
	.align		4
        /*0028*/ 	.byte	0x04, 0x1c
        /*002a*/ 	.short	(.L_33 - .L_32)


	//   ....[0]....
.L_32:
        /*002c*/ 	.word	0x00000010


	//----- nvinfo : EIATTR_CBANK_PARAM_SIZE
	.align		4
.L_33:
        /*0030*/ 	.byte	0x03, 0x19
        /*0032*/ 	.short	0x0004


	//----- nvinfo : EIATTR_PARAM_CBANK
	.align		4
        /*0034*/ 	.byte	0x04, 0x0a
        /*0036*/ 	.short	(.L_35 - .L_34)
	.align		4
.L_34:
        /*0038*/ 	.word	index@(.nv.constant0._Z15wake_gpu_kerneli)
        /*003c*/ 	.short	0x0380
        /*003e*/ 	.short	0x0004


	//----- nvinfo : EIATTR_SW_WAR
	.align		4
.L_35:
        /*0040*/ 	.byte	0x04, 0x36
        /*0042*/ 	.short	(.L_37 - .L_36)
.L_36:
        /*0044*/ 	.word	0x00000008
.L_37:


//--------------------- .nv.callgraph             --------------------------
	.section	.nv.callgraph,"",@"SHT_CUDA_CALLGRAPH"
	.align	4
	.sectionentsize	8
	.align		4
        /*0000*/ 	.word	0x00000000
	.align		4
        /*0004*/ 	.word	0xffffffff
	.align		4
        /*0008*/ 	.word	0x00000000
	.align		4
        /*000c*/ 	.word	0xfffffffe
	.align		4
        /*0010*/ 	.word	0x00000000
	.align		4
        /*0014*/ 	.word	0xfffffffd
	.align		4
        /*0018*/ 	.word	0x00000000
	.align		4
        /*001c*/ 	.word	0xfffffffc


//--------------------- .text._Z9fw_kerneljjPiS_  --------------------------
	.section	.text._Z9fw_kerneljjPiS_,"ax",@progbits
	.align	128
        .global         _Z9fw_kerneljjPiS_
        .type           _Z9fw_kerneljjPiS_,@function
        .size           _Z9fw_kerneljjPiS_,(.L_x_2 - _Z9fw_kerneljjPiS_)
        .other          _Z9fw_kerneljjPiS_,@"STO_CUDA_ENTRY STV_DEFAULT"
_Z9fw_kerneljjPiS_:
.text._Z9fw_kerneljjPiS_:
[----:B------:R-:W-:Y:S01]  /*0000*/  LDC R1, c[0x0][0x37c] ;  /* 0x0000df00ff017b82 */ /* 0x000fe20000000800 */
[----:B------:R-:W0:Y:S01]  /*0010*/  S2R R0, SR_CTAID.Y ;  /* 0x0000000000007919 */ /* 0x000e220000002600 */
[----:B------:R-:W0:Y:S01]  /*0020*/  LDCU UR4, c[0x0][0x364] ;  /* 0x00006c80ff0477ac */ /* 0x000e220008000800 */
[----:B------:R-:W0:Y:S01]  /*0030*/  S2R R3, SR_TID.Y ;  /* 0x0000000000037919 */ /* 0x000e220000002200 */
[----:B------:R-:W1:Y:S01]  /*0040*/  LDCU UR5, c[0x0][0x360] ;  /* 0x00006c00ff0577ac */ /* 0x000e620008000800 */
[----:B------:R-:W1:Y:S01]  /*0050*/  S2R R2, SR_CTAID.X ;  /* 0x0000000000027919 */ /* 0x000e620000002500 */
[----:B------:R-:W2:Y:S01]  /*0060*/  LDCU UR6, c[0x0][0x384] ;  /* 0x00007080ff0677ac */ /* 0x000ea20008000800 */
[----:B------:R-:W1:Y:S01]  /*0070*/  S2R R5, SR_TID.X ;  /* 0x0000000000057919 */ /* 0x000e620000002100 */
[----:B0-----:R-:W-:Y:S02]  /*0080*/  IMAD R0, R0, UR4, R3 ;  /* 0x0000000400007c24 */ /* 0x001fe4000f8e0203 */
[----:B-1----:R-:W-:-:S05]  /*0090*/  IMAD R3, R2, UR5, R5 ;  /* 0x0000000502037c24 */ /* 0x002fca000f8e0205 */
[----:B------:R-:W-:-:S04]  /*00a0*/  VIMNMX.U32 R2, PT, PT, R0, R3, !PT ;  /* 0x0000000300027248 */ /* 0x000fc80007fe0000 */
[----:B--2---:R-:W-:-:S13]  /*00b0*/  ISETP.GE.U32.AND P0, PT, R2, UR6, PT ;  /* 0x0000000602007c0c */ /* 0x004fda000bf06070 */
[----:B------:R-:W-:Y:S05]  /*00c0*/  @P0 EXIT ;  /* 0x000000000000094d */ /* 0x000fea0003800000 */
[----:B------:R-:W0:Y:S01]  /*00d0*/  LDC R9, c[0x0][0x380] ;  /* 0x0000e000ff097b82 */ /* 0x000e220000000800 */
[----:B------:R-:W1:Y:S01]  /*00e0*/  LDCU.64 UR4, c[0x0][0x358] ;  /* 0x00006b00ff0477ac */ /* 0x000e620008000a00 */
[----:B------:R-:W-:-:S06]  /*00f0*/  IMAD R13, R0, UR6, R3 ;  /* 0x00000006000d7c24 */ /* 0x000fcc000f8e0203 */
[----:B------:R-:W2:Y:S01]  /*0100*/  LDC.64 R6, c[0x0][0x388] ;  /* 0x0000e200ff067b82 */ /* 0x000ea20000000a00 */
[----:B0-----:R-:W-:Y:S02]  /*0110*/  IMAD R5, R0, UR6, R9 ;  /* 0x0000000600057c24 */ /* 0x001fe4000f8e0209 */
[----:B------:R-:W-:Y:S02]  /*0120*/  IMAD R9, R9, UR6, R3 ;  /* 0x0000000609097c24 */ /* 0x000fe4000f8e0203 */
[----:B--2---:R-:W-:-:S04]  /*0130*/  IMAD.WIDE.U32 R2, R5, 0x4, R6 ;  /* 0x0000000405027825 */ /* 0x004fc800078e0006 */
[--C-:B------:R-:W-:Y:S02]  /*0140*/  IMAD.WIDE.U32 R4, R9, 0x4, R6.reuse ;  /* 0x0000000409047825 */ /* 0x100fe400078e0006 */
[----:B-1----:R-:W2:Y:S02]  /*0150*/  LDG.E R2, desc[UR4][R2.64] ;  /* 0x0000000402027981 */ /* 0x002ea4000c1e1900 */
[----:B------:R-:W-:Y:S02]  /*0160*/  IMAD.WIDE.U32 R6, R13, 0x4, R6 ;  /* 0x000000040d067825 */ /* 0x000fe400078e0006 */
[----:B------:R-:W2:Y:S04]  /*0170*/  LDG.E R5, desc[UR4][R4.64] ;  /* 0x0000000404057981 */ /* 0x000ea8000c1e1900 */
[----:B------:R-:W3:Y:S01]  /*0180*/  LDG.E R0, desc[UR4][R6.64] ;  /* 0x0000000406007981 */ /* 0x000ee2000c1e1900 */
[----:B--2---:R-:W-:-:S04]  /*0190*/  IADD3 R11, PT, PT, R2, R5, RZ ;  /* 0x00000005020b7210 */ /* 0x004fc80007ffe0ff */
[----:B---3--:R-:W-:-:S13]  /*01a0*/  ISETP.GT.AND P0, PT, R0, R11, PT ;  /* 0x0000000b0000720c */ /* 0x008fda0003f04270 */
[----:B------:R-:W-:Y:S05]  /*01b0*/  @!P0 EXIT ;  /* 0x000000000000894d */ /* 0x000fea0003800000 */
[----:B------:R-:W0:Y:S01]  /*01c0*/  LDC.64 R4, c[0x0][0x390] ;  /* 0x0000e400ff047b82 */ /* 0x000e220000000a00 */
[----:B------:R-:W-:Y:S01]  /*01d0*/  STG.E desc[UR4][R6.64], R11 ;  /* 0x0000000b06007986 */ /* 0x000fe2000c101904 */
[----:B0-----:R-:W-:-:S06]  /*01e0*/  IMAD.WIDE.U32 R2, R9, 0x4, R4 ;  /* 0x0000000409027825 */ /* 0x001fcc00078e0004 */
[----:B------:R-:W2:Y:S01]  /*01f0*/  LDG.E R3, desc[UR4][R2.64] ;  /* 0x0000000402037981 */ /* 0x000ea2000c1e1900 */
[----:B------:R-:W-:-:S05]  /*0200*/  IMAD.WIDE.U32 R4, R13, 0x4, R4 ;  /* 0x000000040d047825 */ /* 0x000fca00078e0004 */
[----:B--2---:R-:W-:Y:S01]  /*0210*/  STG.E desc[UR4][R4.64], R3 ;  /* 0x0000000304007986 */ /* 0x004fe2000c101904 */
[----:B------:R-:W-:Y:S05]  /*0220*/  EXIT ;  /* 0x000000000000794d */ /* 0x000fea0003800000 */
.L_x_0:
[----:B------:R-:W-:-:S00]  /*0230*/  BRA `(.L_x_0) ;  /* 0xfffffffc00fc7947 */ /* 0x000fc0000383ffff */
[----:B------:R-:W-:-:S00]  /*0240*/  NOP ;  /* 0x0000000000007918 */ /* 0x000fc00000000000 */
        /* <DEDUP_REMOVED lines=11> */
.L_x_2:


//--------------------- .text._Z15wake_gpu_kerneli --------------------------
	.section	.text._Z15wake_gpu_kerneli,"ax",@progbits
	.align	128
        .global         _Z15wake_gpu_kerneli
        .type           _Z15wake_gpu_kerneli,@function
        .size           _Z15wake_gpu_kerneli,(.L_x_3 - _Z15wake_gpu_kerneli)
        .other          _Z15wake_gpu_kerneli,@"STO_CUDA_ENTRY STV_DEFAULT"
_Z15wake_gpu_kerneli:
.text._Z15wake_gpu_kerneli:
[----:B------:R-:W-:Y:S01]  /*0000*/  LDC R1, c[0x0][0x37c] ;  /* 0x0000df00ff017b82 */ /* 0x000fe20000000800 */
[----:B------:R-:W-:Y:S05]  /*0010*/  EXIT ;  /* 0x000000000000794d */ /* 0x000fea0003800000 */
.L_x_1:
        /* <DEDUP_REMOVED lines=14> */
.L_x_3:


//--------------------- .nv.shared.reserved.0     --------------------------
	.section	.nv.shared.reserved.0,"aw",@nobits
	.weak		__nv_reservedSMEM_offset_0_alias
	.size		__nv_reservedSMEM_offset_0_alias, 0, 64
	.other		__nv_reservedSMEM_offset_0_alias,@"STO_CUDA_RESERVED_SHARED STV_DEFAULT"
__nv_reservedSMEM_offset_0_alias:
	.zero		0
	.zero		64


//--------------------- .nv.constant0._Z9fw_kerneljjPiS_ --------------------------
	.section	.nv.constant0._Z9fw_kerneljjPiS_,"a",@progbits
	.sectionflags	@""
	.align	4
.nv.constant0._Z9fw_kerneljjPiS_:
	.zero		920


//--------------------- .nv.constant0._Z15wake_gpu_kerneli --------------------------
	.section	.nv.constant0._Z15wake_gpu_kerneli,"a",@progbits
	.sectionflags	@""
	.align	4
.nv.constant0._Z15wake_gpu_kerneli:
	.zero		900


//--------------------- SYMBOLS --------------------------

	.type		.nv.reservedSmem.offset0,@object
	.size		.nv.reservedSmem.offset0,0x4
